//
// Generated by NVIDIA NVVM Compiler
//
// Compiler Build ID: CL-36424714
// Cuda compilation tools, release 13.0, V13.0.88
// Based on NVVM 20.0.0
//

.version 9.0
.target sm_100
.address_size 64

	// .globl	_Z12cuda_mat_addPfS_S_

.visible .entry _Z12cuda_mat_addPfS_S_(
	.param .u64 .ptr .align 1 _Z12cuda_mat_addPfS_S__param_0,
	.param .u64 .ptr .align 1 _Z12cuda_mat_addPfS_S__param_1,
	.param .u64 .ptr .align 1 _Z12cuda_mat_addPfS_S__param_2
)
{
	.reg .b32 	%r<11>;
	.reg .b32 	%f<4>;
	.reg .b64 	%rd<11>;

	ld.param.u64 	%rd1, [_Z12cuda_mat_addPfS_S__param_0];
	ld.param.u64 	%rd2, [_Z12cuda_mat_addPfS_S__param_1];
	ld.param.u64 	%rd3, [_Z12cuda_mat_addPfS_S__param_2];
	cvta.to.global.u64 	%rd4, %rd3;
	cvta.to.global.u64 	%rd5, %rd2;
	cvta.to.global.u64 	%rd6, %rd1;
	mov.u32 	%r1, %ctaid.x;
	mov.u32 	%r2, %ntid.x;
	mov.u32 	%r3, %tid.x;
	mad.lo.s32 	%r4, %r1, %r2, %r3;
	mov.u32 	%r5, %ctaid.y;
	mov.u32 	%r6, %ntid.y;
	mov.u32 	%r7, %tid.y;
	mov.u32 	%r8, %nctaid.y;
	mad.lo.s32 	%r9, %r4, %r8, %r5;
	mad.lo.s32 	%r10, %r9, %r6, %r7;
	mul.wide.s32 	%rd7, %r10, 4;
	add.s64 	%rd8, %rd6, %rd7;
	ld.global.f32 	%f1, [%rd8];
	add.s64 	%rd9, %rd5, %rd7;
	ld.global.f32 	%f2, [%rd9];
	add.f32 	%f3, %f1, %f2;
	add.s64 	%rd10, %rd4, %rd7;
	st.global.f32 	[%rd10], %f3;
	ret;

}


// ===== COMPILED SASS (sm_100) =====

	.target	sm_100

	.elftype	@"ET_EXEC"


//--------------------- .note.nv.tkinfo           --------------------------
	.section	.note.nv.tkinfo,"",@"SHT_NOTE"
	.sectionflags	@"SHF_NOTE_NV_TKINFO"
	.tkinfo
        /*0018*/ 	.word	0x00000002
        /*0030*/ 	.string	""
        /*0030*/ 	.string	"ptxas"
        /*0030*/ 	.string	"Cuda compilation tools, release 13.0, V13.0.88"
        /*0030*/ 	.string	"Build cuda_13.0.r13.0/compiler.36424714_0"
        /*0030*/ 	.string	"-arch sm_100 -m 64 "



//--------------------- .note.nv.cuinfo           --------------------------
	.section	.note.nv.cuinfo,"",@"SHT_NOTE"
	.sectionflags	@"SHF_NOTE_NV_CUINFO"
        /*0018*/ 	.short	0x0002
        /*001a*/ 	.short	0x0064
        /*001c*/ 	.short	0x0082
	.zero		2


//--------------------- .nv.info                  --------------------------
	.section	.nv.info,"",@"SHT_CUDA_INFO"
	.align	4


	//----- nvinfo : EIATTR_REGCOUNT
	.align		4
        /*0000*/ 	.byte	0x04, 0x2f
        /*0002*/ 	.short	(.L_1 - .L_0)
	.align		4
.L_0:
        /*0004*/ 	.word	index@(_Z12cuda_mat_addPfS_S_)
        /*0008*/ 	.word	0x0000000e


	//----- nvinfo : EIATTR_FRAME_SIZE
	.align		4
.L_1:
        /*000c*/ 	.byte	0x04, 0x11
        /*000e*/ 	.short	(.L_3 - .L_2)
	.align		4
.L_2:
        /*0010*/ 	.word	index@(_Z12cuda_mat_addPfS_S_)
        /*0014*/ 	.word	0x00000000


	//----- nvinfo : EIATTR_MIN_STACK_SIZE
	.align		4
.L_3:
        /*0018*/ 	.byte	0x04, 0x12
        /*001a*/ 	.short	(.L_5 - .L_4)
	.align		4
.L_4:
        /*001c*/ 	.word	index@(_Z12cuda_mat_addPfS_S_)
        /*0020*/ 	.word	0x00000000
.L_5:


//--------------------- .nv.compat                --------------------------
	.section	.nv.compat,"",@"SHT_CUDA_COMPAT_INFO"
	.align	4
        /*0000*/ 	.byte	0x02, 0x09, 0x00, 0x00, 0x02, 0x02, 0x01, 0x00, 0x02, 0x05, 0x05, 0x00, 0x03, 0x07, 0x01, 0x01
        /*0010*/ 	.byte	0x02, 0x03, 0x00, 0x00, 0x02, 0x06, 0x01, 0x00, 0x04, 0x0b, 0x08, 0x00, 0x09, 0x00, 0x00, 0x00
        /*0020*/ 	.byte	0x00, 0x00, 0x00, 0x00


//--------------------- .nv.info._Z12cuda_mat_addPfS_S_ --------------------------
	.section	.nv.info._Z12cuda_mat_addPfS_S_,"",@"SHT_CUDA_INFO"
	.sectionflags	@""
	.align	4


	//----- nvinfo : EIATTR_CUDA_API_VERSION
	.align		4
        /*0000*/ 	.byte	0x04, 0x37
        /*0002*/ 	.short	(.L_7 - .L_6)
.L_6:
        /*0004*/ 	.word	0x00000082


	//----- nvinfo : EIATTR_KPARAM_INFO
	.align		4
.L_7:
        /*0008*/ 	.byte	0x04, 0x17
        /*000a*/ 	.short	(.L_9 - .L_8)
.L_8:
        /*000c*/ 	.word	0x00000000
        /*0010*/ 	.short	0x0002
        /*0012*/ 	.short	0x0010
        /*0014*/ 	.byte	0x00, 0xf5, 0x21, 0x00


	//----- nvinfo : EIATTR_KPARAM_INFO
	.align		4
.L_9:
        /*0018*/ 	.byte	0x04, 0x17
        /*001a*/ 	.short	(.L_11 - .L_10)
.L_10:
        /*001c*/ 	.word	0x00000000
        /*0020*/ 	.short	0x0001
        /*0022*/ 	.short	0x0008
        /*0024*/ 	.byte	0x00, 0xf5, 0x21, 0x00


	//----- nvinfo : EIATTR_KPARAM_INFO
	.align		4
.L_11:
        /*0028*/ 	.byte	0x04, 0x17
        /*002a*/ 	.short	(.L_13 - .L_12)
.L_12:
        /*002c*/ 	.word	0x00000000
        /*0030*/ 	.short	0x0000
        /*0032*/ 	.short	0x0000
        /*0034*/ 	.byte	0x00, 0xf5, 0x21, 0x00


	//----- nvinfo : EIATTR_SPARSE_MMA_MASK
	.align		4
.L_13:
        /*0038*/ 	.byte	0x03, 0x50
        /*003a*/ 	.short	0x0000


	//----- nvinfo : EIATTR_MAXREG_COUNT
	.align		4
        /*003c*/ 	.byte	0x03, 0x1b
        /*003e*/ 	.short	0x00ff


	//----- nvinfo : EIATTR_MERCURY_ISA_VERSION
	.align		4
        /*0040*/ 	.byte	0x03, 0x5f
        /*0042*/ 	.short	0x0101


	//----- nvinfo : EIATTR_VRC_CTA_INIT_COUNT
	.align		4
        /*0044*/ 	.byte	0x02, 0x4a
	.zero		1
	.zero		1


	//----- nvinfo : EIATTR_EXIT_INSTR_OFFSETS
	.align		4
        /*0048*/ 	.byte	0x04, 0x1c
        /*004a*/ 	.short	(.L_15 - .L_14)


	//   ....[0]....
.L_14:
        /*004c*/ 	.word	0x00000160


	//----- nvinfo : EIATTR_CBANK_PARAM_SIZE
	.align		4
.L_15:
        /*0050*/ 	.byte	0x03, 0x19
        /*0052*/ 	.short	0x0018


	//----- nvinfo : EIATTR_PARAM_CBANK
	.align		4
        /*0054*/ 	.byte	0x04, 0x0a
        /*0056*/ 	.short	(.L_17 - .L_16)
	.align		4
.L_16:
        /*0058*/ 	.word	index@(.nv.constant0._Z12cuda_mat_addPfS_S_)
        /*005c*/ 	.short	0x0380
        /*005e*/ 	.short	0x0018


	//----- nvinfo : EIATTR_SW_WAR
	.align		4
.L_17:
        /*0060*/ 	.byte	0x04, 0x36
        /*0062*/ 	.short	(.L_19 - .L_18)
.L_18:
        /*0064*/ 	.word	0x00000008
.L_19:


//--------------------- .nv.callgraph             --------------------------
	.section	.nv.callgraph,"",@"SHT_CUDA_CALLGRAPH"
	.align	4
	.sectionentsize	8
	.align		4
        /*0000*/ 	.word	0x00000000
	.align		4
        /*0004*/ 	.word	0xffffffff
	.align		4
        /*0008*/ 	.word	0x00000000
	.align		4
        /*000c*/ 	.word	0xfffffffe
	.align		4
        /*0010*/ 	.word	0x00000000
	.align		4
        /*0014*/ 	.word	0xfffffffd
	.align		4
        /*0018*/ 	.word	0x00000000
	.align		4
        /*001c*/ 	.word	0xfffffffc


//--------------------- .text._Z12cuda_mat_addPfS_S_ --------------------------
	.section	.text._Z12cuda_mat_addPfS_S_,"ax",@progbits
	.align	128
        .global         _Z12cuda_mat_addPfS_S_
        .type           _Z12cuda_mat_addPfS_S_,@function
        .size           _Z12cuda_mat_addPfS_S_,(.L_x_1 - _Z12cuda_mat_addPfS_S_)
        .other          _Z12cuda_mat_addPfS_S_,@"STO_CUDA_ENTRY STV_DEFAULT"
_Z12cuda_mat_addPfS_S_:
.text._Z12cuda_mat_addPfS_S_:
[----:B------:R-:W-:Y:S01]  /*0000*/  LDC R1, c[0x0][0x37c] ;  /* 0x0000df00ff017b82 */ /* 0x000fe20000000800 */
[----:B------:R-:W0:Y:S07]  /*0010*/  S2R R7, SR_TID.X ;  /* 0x0000000000077919 */ /* 0x000e2e0000002100 */
[----:B------:R-:W0:Y:S01]  /*0020*/  S2UR UR6, SR_CTAID.X ;  /* 0x00000000000679c3 */ /* 0x000e220000002500 */
[----:B------:R-:W1:Y:S01]  /*0030*/  LDCU.64 UR4, c[0x0][0x358] ;  /* 0x00006b00ff0477ac */ /* 0x000e620008000a00 */
[----:B------:R-:W2:Y:S06]  /*0040*/  S2R R9, SR_TID.Y ;  /* 0x0000000000097919 */ /* 0x000eac0000002200 */
[----:B------:R-:W0:Y:S01]  /*0050*/  LDC R0, c[0x0][0x360] ;  /* 0x0000d800ff007b82 */ /* 0x000e220000000800 */
[----:B------:R-:W2:Y:S07]  /*0060*/  LDCU UR8, c[0x0][0x364] ;  /* 0x00006c80ff0877ac */ /* 0x000eae0008000800 */
[----:B------:R-:W3:Y:S08]  /*0070*/  S2UR UR7, SR_CTAID.Y ;  /* 0x00000000000779c3 */ /* 0x000ef00000002600 */
[----:B------:R-:W3:Y:S08]  /*0080*/  LDC R11, c[0x0][0x374] ;  /* 0x0000dd00ff0b7b82 */ /* 0x000ef00000000800 */
[----:B------:R-:W4:Y:S01]  /*0090*/  LDC.64 R2, c[0x0][0x380] ;  /* 0x0000e000ff027b82 */ /* 0x000f220000000a00 */
[----:B0-----:R-:W-:-:S07]  /*00a0*/  IMAD R0, R0, UR6, R7 ;  /* 0x0000000600007c24 */ /* 0x001fce000f8e0207 */
[----:B------:R-:W0:Y:S01]  /*00b0*/  LDC.64 R4, c[0x0][0x388] ;  /* 0x0000e200ff047b82 */ /* 0x000e220000000a00 */
[----:B---3--:R-:W-:-:S07]  /*00c0*/  IMAD R0, R0, R11, UR7 ;  /* 0x0000000700007e24 */ /* 0x008fce000f8e020b */
[----:B------:R-:W3:Y:S01]  /*00d0*/  LDC.64 R6, c[0x0][0x390] ;  /* 0x0000e400ff067b82 */ /* 0x000ee20000000a00 */
[----:B--2---:R-:W-:-:S04]  /*00e0*/  IMAD R9, R0, UR8, R9 ;  /* 0x0000000800097c24 */ /* 0x004fc8000f8e0209 */
[----:B----4-:R-:W-:-:S06]  /*00f0*/  IMAD.WIDE R2, R9, 0x4, R2 ;  /* 0x0000000409027825 */ /* 0x010fcc00078e0202 */
[----:B-1----:R-:W2:Y:S01]  /*0100*/  LDG.E R2, desc[UR4][R2.64] ;  /* 0x0000000402027981 */ /* 0x002ea2000c1e1900 */
[----:B0-----:R-:W-:-:S06]  /*0110*/  IMAD.WIDE R4, R9, 0x4, R4 ;  /* 0x0000000409047825 */ /* 0x001fcc00078e0204 */
[----:B------:R-:W2:Y:S01]  /*0120*/  LDG.E R5, desc[UR4][R4.64] ;  /* 0x0000000404057981 */ /* 0x000ea2000c1e1900 */
[----:B---3--:R-:W-:-:S04]  /*0130*/  IMAD.WIDE R6, R9, 0x4, R6 ;  /* 0x0000000409067825 */ /* 0x008fc800078e0206 */
[----:B--2---:R-:W-:-:S05]  /*0140*/  FADD R9, R2, R5 ;  /* 0x0000000502097221 */ /* 0x004fca0000000000 */
[----:B------:R-:W-:Y:S01]  /*0150*/  STG.E desc[UR4][R6.64], R9 ;  /* 0x0000000906007986 */ /* 0x000fe2000c101904 */
[----:B------:R-:W-:Y:S05]  /*0160*/  EXIT ;  /* 0x000000000000794d */ /* 0x000fea0003800000 */
.L_x_0:
[----:B------:R-:W-:-:S00]  /*0170*/  BRA `(.L_x_0) ;  /* 0xfffffffc00fc7947 */ /* 0x000fc0000383ffff */
[----:B------:R-:W-:-:S00]  /*0180*/  NOP ;  /* 0x0000000000007918 */ /* 0x000fc00000000000 */
[----:B------:R-:W-:-:S00]  /*0190*/  NOP ;  /* 0x0000000000007918 */ /* 0x000fc00000000000 */
[----:B------:R-:W-:-:S00]  /*01a0*/  NOP ;  /* 0x0000000000007918 */ /* 0x000fc00000000000 */
[----:B------:R-:W-:-:S00]  /*01b0*/  NOP ;  /* 0x0000000000007918 */ /* 0x000fc00000000000 */
[----:B------:R-:W-:-:S00]  /*01c0*/  NOP ;  /* 0x0000000000007918 */ /* 0x000fc00000000000 */
[----:B------:R-:W-:-:S00]  /*01d0*/  NOP ;  /* 0x0000000000007918 */ /* 0x000fc00000000000 */
[----:B------:R-:W-:-:S00]  /*01e0*/  NOP ;  /* 0x0000000000007918 */ /* 0x000fc00000000000 */
[----:B------:R-:W-:-:S00]  /*01f0*/  NOP ;  /* 0x0000000000007918 */ /* 0x000fc00000000000 */
.L_x_1:


//--------------------- .nv.shared.reserved.0     --------------------------
	.section	.nv.shared.reserved.0,"aw",@nobits
	.weak		__nv_reservedSMEM_offset_0_alias
	.size		__nv_reservedSMEM_offset_0_alias, 0, 64
	.other		__nv_reservedSMEM_offset_0_alias,@"STO_CUDA_RESERVED_SHARED STV_DEFAULT"
__nv_reservedSMEM_offset_0_alias:
	.zero		0
	.zero		64


//--------------------- .nv.constant0._Z12cuda_mat_addPfS_S_ --------------------------
	.section	.nv.constant0._Z12cuda_mat_addPfS_S_,"a",@progbits
	.sectionflags	@""
	.align	4
.nv.constant0._Z12cuda_mat_addPfS_S_:
	.zero		920


//--------------------- SYMBOLS --------------------------

	.type		.nv.reservedSmem.offset0,@object
	.size		.nv.reservedSmem.offset0,0x4
